	.headerflags	@"EF_CUDA_TEXMODE_UNIFIED EF_CUDA_64BIT_ADDRESS EF_CUDA_ACCELERATORS EF_CUDA_SM90 EF_CUDA_VIRTUAL_SM(EF_CUDA_SM90)"
	.elftype	@"ET_EXEC"


//--------------------- .nv.info                  --------------------------
	.section	.nv.info,"",@"SHT_CUDA_INFO"
	.align	4


	//----- nvinfo : EIATTR_REGCOUNT
	.align		4
        /*0000*/ 	.byte	0x04, 0x2f
        /*0002*/ 	.short	(.L_3 - .L_2)
	.align		4
.L_2:
        /*0004*/ 	.word	index@(triton_poi_fused__native_batch_norm_legit_no_training_relu_11)
        /*0008*/ 	.word	0x0000001d


	//----- nvinfo : EIATTR_MIN_STACK_SIZE
	.align		4
.L_3:
        /*000c*/ 	.byte	0x04, 0x12
        /*000e*/ 	.short	(.L_5 - .L_4)
	.align		4
.L_4:
        /*0010*/ 	.word	index@(triton_poi_fused__native_batch_norm_legit_no_training_relu_11)
        /*0014*/ 	.word	0x00000000


	//----- nvinfo : EIATTR_FRAME_SIZE
	.align		4
.L_5:
        /*0018*/ 	.byte	0x04, 0x11
        /*001a*/ 	.short	(.L_7 - .L_6)
	.align		4
.L_6:
        /*001c*/ 	.word	index@(triton_poi_fused__native_batch_norm_legit_no_training_relu_11)
        /*0020*/ 	.word	0x00000000


	//----- nvinfo : EIATTR_MIN_STACK_SIZE
	.align		4
.L_7:
        /*0024*/ 	.byte	0x04, 0x12
        /*0026*/ 	.short	(.L_9 - .L_8)
	.align		4
.L_8:
        /*0028*/ 	.word	index@(triton_poi_fused__native_batch_norm_legit_no_training_relu_11)
        /*002c*/ 	.word	0x00000000
.L_9:


//--------------------- .nv.info.triton_poi_fused__native_batch_norm_legit_no_training_relu_11 --------------------------
	.section	.nv.info.triton_poi_fused__native_batch_norm_legit_no_training_relu_11,"",@"SHT_CUDA_INFO"
	.sectionflags	@""
	.align	4


	//----- nvinfo : EIATTR_CUDA_API_VERSION
	.align		4
        /*0000*/ 	.byte	0x04, 0x37
        /*0002*/ 	.short	(.L_11 - .L_10)
.L_10:
        /*0004*/ 	.word	0x0000007c


	//----- nvinfo : EIATTR_KPARAM_INFO
	.align		4
.L_11:
        /*0008*/ 	.byte	0x04, 0x17
        /*000a*/ 	.short	(.L_13 - .L_12)
.L_12:
        /*000c*/ 	.word	0x00000000
        /*0010*/ 	.short	0x0007
        /*0012*/ 	.short	0x0034
        /*0014*/ 	.byte	0x00, 0xf0, 0x11, 0x00


	//----- nvinfo : EIATTR_KPARAM_INFO
	.align		4
.L_13:
        /*0018*/ 	.byte	0x04, 0x17
        /*001a*/ 	.short	(.L_15 - .L_14)
.L_14:
        /*001c*/ 	.word	0x00000000
        /*0020*/ 	.short	0x0006
        /*0022*/ 	.short	0x0030
        /*0024*/ 	.byte	0x00, 0xf0, 0x11, 0x00


	//----- nvinfo : EIATTR_KPARAM_INFO
	.align		4
.L_15:
        /*0028*/ 	.byte	0x04, 0x17
        /*002a*/ 	.short	(.L_17 - .L_16)
.L_16:
        /*002c*/ 	.word	0x00000000
        /*0030*/ 	.short	0x0005
        /*0032*/ 	.short	0x0028
        /*0034*/ 	.byte	0x00, 0xf4, 0x21, 0x00


	//----- nvinfo : EIATTR_KPARAM_INFO
	.align		4
.L_17:
        /*0038*/ 	.byte	0x04, 0x17
        /*003a*/ 	.short	(.L_19 - .L_18)
.L_18:
        /*003c*/ 	.word	0x00000000
        /*0040*/ 	.short	0x0004
        /*0042*/ 	.short	0x0020
        /*0044*/ 	.byte	0x00, 0xf4, 0x21, 0x00


	//----- nvinfo : EIATTR_KPARAM_INFO
	.align		4
.L_19:
        /*0048*/ 	.byte	0x04, 0x17
        /*004a*/ 	.short	(.L_21 - .L_20)
.L_20:
        /*004c*/ 	.word	0x00000000
        /*0050*/ 	.short	0x0003
        /*0052*/ 	.short	0x0018
        /*0054*/ 	.byte	0x00, 0xf4, 0x21, 0x00


	//----- nvinfo : EIATTR_KPARAM_INFO
	.align		4
.L_21:
        /*0058*/ 	.byte	0x04, 0x17
        /*005a*/ 	.short	(.L_23 - .L_22)
.L_22:
        /*005c*/ 	.word	0x00000000
        /*0060*/ 	.short	0x0002
        /*0062*/ 	.short	0x0010
        /*0064*/ 	.byte	0x00, 0xf4, 0x21, 0x00


	//----- nvinfo : EIATTR_KPARAM_INFO
	.align		4
.L_23:
        /*0068*/ 	.byte	0x04, 0x17
        /*006a*/ 	.short	(.L_25 - .L_24)
.L_24:
        /*006c*/ 	.word	0x00000000
        /*0070*/ 	.short	0x0001
        /*0072*/ 	.short	0x0008
        /*0074*/ 	.byte	0x00, 0xf4, 0x21, 0x00


	//----- nvinfo : EIATTR_KPARAM_INFO
	.align		4
.L_25:
        /*0078*/ 	.byte	0x04, 0x17
        /*007a*/ 	.short	(.L_27 - .L_26)
.L_26:
        /*007c*/ 	.word	0x00000000
        /*0080*/ 	.short	0x0000
        /*0082*/ 	.short	0x0000
        /*0084*/ 	.byte	0x00, 0xf4, 0x21, 0x00


	//----- nvinfo : EIATTR_SPARSE_MMA_MASK
	.align		4
.L_27:
        /*0088*/ 	.byte	0x03, 0x50
        /*008a*/ 	.short	0x0000


	//----- nvinfo : EIATTR_MAXREG_COUNT
	.align		4
        /*008c*/ 	.byte	0x03, 0x1b
        /*008e*/ 	.short	0x00ff


	//----- nvinfo : EIATTR_EXIT_INSTR_OFFSETS
	.align		4
        /*0090*/ 	.byte	0x04, 0x1c
        /*0092*/ 	.short	(.L_29 - .L_28)


	//   ....[0]....
.L_28:
        /*0094*/ 	.word	0x00000a40


	//   ....[1]....
        /*0098*/ 	.word	0x00000ab0


	//----- nvinfo : EIATTR_REQNTID
	.align		4
.L_29:
        /*009c*/ 	.byte	0x04, 0x10
        /*009e*/ 	.short	(.L_31 - .L_30)
.L_30:
        /*00a0*/ 	.word	0x00000080
        /*00a4*/ 	.word	0x00000001
        /*00a8*/ 	.word	0x00000001


	//----- nvinfo : EIATTR_CBANK_PARAM_SIZE
	.align		4
.L_31:
        /*00ac*/ 	.byte	0x03, 0x19
        /*00ae*/ 	.short	0x0038


	//----- nvinfo : EIATTR_PARAM_CBANK
	.align		4
        /*00b0*/ 	.byte	0x04, 0x0a
        /*00b2*/ 	.short	(.L_33 - .L_32)
	.align		4
.L_32:
        /*00b4*/ 	.word	index@(.nv.constant0.triton_poi_fused__native_batch_norm_legit_no_training_relu_11)
        /*00b8*/ 	.short	0x0210
        /*00ba*/ 	.short	0x0038


	//----- nvinfo : EIATTR_SW_WAR
	.align		4
.L_33:
        /*00bc*/ 	.byte	0x04, 0x36
        /*00be*/ 	.short	(.L_35 - .L_34)
.L_34:
        /*00c0*/ 	.word	0x00000008
.L_35:


//--------------------- .nv.callgraph             --------------------------
	.section	.nv.callgraph,"",@"SHT_CUDA_CALLGRAPH"
	.align	4
	.sectionentsize	8
	.align		4
        /*0000*/ 	.word	0x00000000
	.align		4
        /*0004*/ 	.word	0xffffffff
	.align		4
        /*0008*/ 	.word	0x00000000
	.align		4
        /*000c*/ 	.word	0xfffffffe
	.align		4
        /*0010*/ 	.word	0x00000000
	.align		4
        /*0014*/ 	.word	0xfffffffd
	.align		4
        /*0018*/ 	.word	0x00000000
	.align		4
        /*001c*/ 	.word	0xfffffffc


//--------------------- .nv.constant4             --------------------------
	.section	.nv.constant4,"a",@progbits
	.align	8
	.align		8
.nv.constant4:
        /*0000*/ 	.dword	_$_str
	.align		8
        /*0008*/ 	.dword	_$_str_$_2


//--------------------- .text.triton_poi_fused__native_batch_norm_legit_no_training_relu_11 --------------------------
	.section	.text.triton_poi_fused__native_batch_norm_legit_no_training_relu_11,"ax",@progbits
	.sectionflags	@"SHF_BARRIERS=1"
	.align	128
        .global         triton_poi_fused__native_batch_norm_legit_no_training_relu_11
        .type           triton_poi_fused__native_batch_norm_legit_no_training_relu_11,@function
        .size           triton_poi_fused__native_batch_norm_legit_no_training_relu_11,(.L_x_1 - triton_poi_fused__native_batch_norm_legit_no_training_relu_11)
        .other          triton_poi_fused__native_batch_norm_legit_no_training_relu_11,@"STO_CUDA_ENTRY STV_DEFAULT"
triton_poi_fused__native_batch_norm_legit_no_training_relu_11:
.text.triton_poi_fused__native_batch_norm_legit_no_training_relu_11:
[----:B------:R-:W0:Y:S01]  /*0000*/  LDC R1, c[0x0][0x28] ;  /* 0x00000a00ff017b82 */ /* 0x000e220000000800 */
[----:B------:R-:W1:Y:S07]  /*0010*/  S2R R0, SR_TID.X ;  /* 0x0000000000007919 */ /* 0x000e6e0000002100 */
[----:B------:R-:W2:Y:S01]  /*0020*/  S2UR UR4, SR_CTAID.X ;  /* 0x00000000000479c3 */ /* 0x000ea20000002500 */
[----:B------:R-:W-:Y:S02]  /*0030*/  CS2R R12, SRZ ;  /* 0x00000000000c7805 */ /* 0x000fe4000001ff00 */
[----:B------:R-:W-:Y:S01]  /*0040*/  CS2R R14, SRZ ;  /* 0x00000000000e7805 */ /* 0x000fe2000001ff00 */
[----:B------:R-:W3:Y:S01]  /*0050*/  S2R R10, SR_CTAID.Y ;  /* 0x00000000000a7919 */ /* 0x000ee20000002600 */
[----:B------:R-:W-:-:S03]  /*0060*/  ULDC.64 UR8, c[0x0][0x208] ;  /* 0x0000820000087ab9 */ /* 0x000fc60000000a00 */
[----:B------:R-:W4:Y:S01]  /*0070*/  S2UR UR6, SR_CgaCtaId ;  /* 0x00000000000679c3 */ /* 0x000f220000008800 */
[----:B------:R-:W-:-:S07]  /*0080*/  UMOV UR5, 0x400 ;  /* 0x0000040000057882 */ /* 0x000fce0000000000 */
[----:B------:R-:W5:Y:S01]  /*0090*/  LDC.64 R22, c[0x0][0x228] ;  /* 0x00008a00ff167b82 */ /* 0x000f620000000a00 */
[----:B--2---:R-:W-:-:S07]  /*00a0*/  USHF.L.U32 UR4, UR4, 0x2, URZ ;  /* 0x0000000204047899 */ /* 0x004fce000800063f */
[----:B------:R-:W2:Y:S01]  /*00b0*/  LDC.64 R24, c[0x0][0x230] ;  /* 0x00008c00ff187b82 */ /* 0x000ea20000000a00 */
[----:B-1----:R-:W-:-:S05]  /*00c0*/  IMAD.SHL.U32 R11, R0, 0x4, RZ ;  /* 0x00000004000b7824 */ /* 0x002fca00078e00ff */
[----:B------:R-:W-:-:S04]  /*00d0*/  LOP3.LUT R3, R11, 0xfc, RZ, 0xc0, !PT ;  /* 0x000000fc0b037812 */ /* 0x000fc800078ec0ff */
[----:B---3--:R-:W-:Y:S02]  /*00e0*/  PRMT R4, R3, 0x6540, R10 ;  /* 0x0000654003047816 */ /* 0x008fe4000000000a */
[----:B------:R-:W1:Y:S02]  /*00f0*/  LDC.64 R2, c[0x0][0x210] ;  /* 0x00008400ff027b82 */ /* 0x000e640000000a00 */
[----:B------:R-:W-:Y:S02]  /*0100*/  SHF.R.S32.HI R5, RZ, 0x1f, R4 ;  /* 0x0000001fff057819 */ /* 0x000fe40000011404 */
[----:B------:R-:W-:Y:S02]  /*0110*/  ISETP.GE.AND P0, PT, R4, 0x100, PT ;  /* 0x000001000400780c */ /* 0x000fe40003f06270 */
[----:B------:R-:W-:Y:S02]  /*0120*/  LEA.HI R6, R5, R4, RZ, 0x6 ;  /* 0x0000000405067211 */ /* 0x000fe400078f30ff */
[----:B------:R-:W-:-:S02]  /*0130*/  SHF.R.U32.HI R5, RZ, 0x6, R0 ;  /* 0x00000006ff057819 */ /* 0x000fc40000011600 */
[C---:B------:R-:W-:Y:S01]  /*0140*/  LOP3.LUT R7, R6.reuse, 0xffffffc0, RZ, 0xc0, !PT ;  /* 0xffffffc006077812 */ /* 0x040fe200078ec0ff */
[----:B------:R-:W-:Y:S01]  /*0150*/  IMAD.SHL.U32 R8, R6, 0x1000, RZ ;  /* 0x0000100006087824 */ /* 0x000fe200078e00ff */
[----:B------:R-:W-:-:S04]  /*0160*/  SGXT.U32 R5, R5, 0x1 ;  /* 0x000000010505781a */ /* 0x000fc80000000000 */
[----:B------:R-:W-:Y:S02]  /*0170*/  LOP3.LUT R8, R8, 0xfffc0000, RZ, 0xc0, !PT ;  /* 0xfffc000008087812 */ /* 0x000fe400078ec0ff */
[----:B------:R-:W-:Y:S02]  /*0180*/  LOP3.LUT R5, R5, UR4, RZ, 0xfc, !PT ;  /* 0x0000000405057c12 */ /* 0x000fe4000f8efcff */
[----:B------:R-:W-:-:S05]  /*0190*/  IADD3 R8, R8, R4, -R7 ;  /* 0x0000000408087210 */ /* 0x000fca0007ffe807 */
[----:B------:R-:W-:-:S04]  /*01a0*/  IMAD R5, R5, 0x40, R8 ;  /* 0x0000004005057824 */ /* 0x000fc800078e0208 */
[----:B-1----:R-:W-:Y:S01]  /*01b0*/  IMAD.WIDE R8, R5, 0x4, R2 ;  /* 0x0000000405087825 */ /* 0x002fe200078e0202 */
[----:B------:R-:W-:-:S03]  /*01c0*/  CS2R R6, SRZ ;  /* 0x0000000000067805 */ /* 0x000fc6000001ff00 */
[----:B------:R-:W-:Y:S01]  /*01d0*/  VIADD R17, R5, 0x80 ;  /* 0x0000008005117836 */ /* 0x000fe20000000000 */
[----:B------:R1:W3:Y:S01]  /*01e0*/  @!P0 LDG.E.EL.128 R12, desc[UR8][R8.64] ;  /* 0x00000008080c8981 */ /* 0x0002e2000c2e1d00 */
[----:B------:R-:W-:Y:S02]  /*01f0*/  CS2R R4, SRZ ;  /* 0x0000000000047805 */ /* 0x000fe4000001ff00 */
[----:B------:R-:W-:Y:S01]  /*0200*/  IMAD.WIDE R16, R17, 0x4, R2 ;  /* 0x0000000411107825 */ /* 0x000fe200078e0202 */
[----:B------:R-:W-:-:S03]  /*0210*/  SHF.R.U32.HI R19, RZ, 0x2, R0 ;  /* 0x00000002ff137819 */ /* 0x000fc60000011600 */
[----:B------:R-:W-:Y:S01]  /*0220*/  IMAD.SHL.U32 R18, R0, 0x2, RZ ;  /* 0x0000000200127824 */ /* 0x000fe200078e00ff */
[----:B------:R2:W3:Y:S01]  /*0230*/  @!P0 LDG.E.EL.128 R4, desc[UR8][R16.64] ;  /* 0x0000000810048981 */ /* 0x0004e2000c2e1d00 */
[----:B----4-:R-:W-:Y:S01]  /*0240*/  UPRMT UR5, UR6, 0x654, UR5 ;  /* 0x0000065406057896 */ /* 0x010fe20008000005 */
[----:B------:R-:W-:Y:S01]  /*0250*/  LOP3.LUT R11, R11, 0x1fc, RZ, 0xc0, !PT ;  /* 0x000001fc0b0b7812 */ /* 0x000fe200078ec0ff */
[----:B------:R-:W4:Y:S01]  /*0260*/  LDC.64 R2, c[0x0][0x220] ;  /* 0x00008800ff027b82 */ /* 0x000f220000000a00 */
[----:B-1----:R-:W-:Y:S02]  /*0270*/  LOP3.LUT R9, R18, 0xfe, RZ, 0xc0, !PT ;  /* 0x000000fe12097812 */ /* 0x002fe400078ec0ff */
[----:B------:R-:W-:-:S05]  /*0280*/  LOP3.LUT R18, R19, 0x10, RZ, 0xc0, !PT ;  /* 0x0000001013127812 */ /* 0x000fca00078ec0ff */
[----:B------:R-:W-:-:S04]  /*0290*/  VIADD R18, R18, UR5 ;  /* 0x0000000512127c36 */ /* 0x000fc80008000000 */
[----:B------:R-:W-:Y:S01]  /*02a0*/  IMAD R26, R11, 0x4, R18 ;  /* 0x000000040b1a7824 */ /* 0x000fe200078e0212 */
[--C-:B------:R-:W-:Y:S02]  /*02b0*/  SHF.R.S32.HI R8, RZ, 0x17, R10.reuse ;  /* 0x00000017ff087819 */ /* 0x100fe4000001140a */
[----:B------:R-:W-:Y:S02]  /*02c0*/  PRMT R19, R9, 0x6540, R10 ;  /* 0x0000654009137816 */ /* 0x000fe4000000000a */
[----:B------:R-:W-:-:S04]  /*02d0*/  SGXT R8, R8, 0x1 ;  /* 0x000000010808781a */ /* 0x000fc80000000200 */
[----:B------:R-:W-:-:S04]  /*02e0*/  LEA.HI R8, R8, R19, RZ, 0x6 ;  /* 0x0000001308087211 */ /* 0x000fc800078f30ff */
[----:B------:R-:W-:Y:S02]  /*02f0*/  LOP3.LUT R8, R8, 0xffffffc0, RZ, 0xc0, !PT ;  /* 0xffffffc008087812 */ /* 0x000fe400078ec0ff */
[----:B------:R-:W-:Y:S02]  /*0300*/  ISETP.GE.AND P0, PT, R19, 0x100, PT ;  /* 0x000001001300780c */ /* 0x000fe40003f06270 */
[----:B------:R-:W-:Y:S01]  /*0310*/  LEA R18, R9, UR5, 0x2 ;  /* 0x0000000509127c11 */ /* 0x000fe2000f8e10ff */
[----:B------:R-:W-:-:S04]  /*0320*/  IMAD.IADD R19, R19, 0x1, -R8 ;  /* 0x0000000113137824 */ /* 0x000fc800078e0a08 */
[----:B----4-:R-:W-:Y:S01]  /*0330*/  IMAD.WIDE R20, R19, 0x4, R2 ;  /* 0x0000000413147825 */ /* 0x010fe200078e0202 */
[----:B0-2---:R-:W-:-:S03]  /*0340*/  CS2R R16, SRZ ;  /* 0x0000000000107805 */ /* 0x005fc6000001ff00 */
[----:B-----5:R-:W-:-:S04]  /*0350*/  IMAD.WIDE R22, R19, 0x4, R22 ;  /* 0x0000000413167825 */ /* 0x020fc800078e0216 */
[C---:B------:R-:W-:Y:S01]  /*0360*/  IMAD.WIDE R24, R19.reuse, 0x4, R24 ;  /* 0x0000000413187825 */ /* 0x040fe200078e0218 */
[----:B---3--:R0:W-:Y:S01]  /*0370*/  STS.128 [R26], R12 ;  /* 0x0000000c1a007388 */ /* 0x0081e20000000c00 */
[----:B------:R-:W-:Y:S08]  /*0380*/  BAR.SYNC.DEFER_BLOCKING 0x0 ;  /* 0x0000000000007b1d */ /* 0x000ff00000010000 */
[----:B0-----:R-:W0:Y:S01]  /*0390*/  LDC.64 R14, c[0x0][0x218] ;  /* 0x00008600ff0e7b82 */ /* 0x001e220000000a00 */
[----:B------:R-:W1:Y:S04]  /*03a0*/  LDS.64 R2, [R18] ;  /* 0x0000000012027984 */ /* 0x000e680000000a00 */
[----:B------:R-:W2:Y:S03]  /*03b0*/  LDS.64 R8, [R18+0x410] ;  /* 0x0004100012087984 */ /* 0x000ea60000000a00 */
[----:B------:R-:W-:Y:S06]  /*03c0*/  BAR.SYNC.DEFER_BLOCKING 0x0 ;  /* 0x0000000000007b1d */ /* 0x000fec0000010000 */
[----:B------:R3:W-:Y:S02]  /*03d0*/  STS.128 [R26], R4 ;  /* 0x000000041a007388 */ /* 0x0007e40000000c00 */
[----:B------:R-:W-:Y:S06]  /*03e0*/  BAR.SYNC.DEFER_BLOCKING 0x0 ;  /* 0x0000000000007b1d */ /* 0x000fec0000010000 */
[----:B------:R-:W4:Y:S01]  /*03f0*/  @!P0 LDG.E.EL.64 R16, desc[UR8][R20.64] ;  /* 0x0000000814108981 */ /* 0x000f22000c2e1b00 */
[----:B------:R-:W-:Y:S01]  /*0400*/  CS2R R12, SRZ ;  /* 0x00000000000c7805 */ /* 0x000fe2000001ff00 */
[----:B0-----:R-:W-:Y:S01]  /*0410*/  IMAD.WIDE R14, R19, 0x4, R14 ;  /* 0x00000004130e7825 */ /* 0x001fe200078e020e */
[----:B---3--:R-:W-:-:S02]  /*0420*/  CS2R R6, SRZ ;  /* 0x0000000000067805 */ /* 0x008fc4000001ff00 */
[----:B------:R-:W-:Y:S02]  /*0430*/  CS2R R4, SRZ ;  /* 0x0000000000047805 */ /* 0x000fe4000001ff00 */
[----:B------:R0:W1:Y:S04]  /*0440*/  @!P0 LDG.E.EL.64 R12, desc[UR8][R14.64] ;  /* 0x000000080e0c8981 */ /* 0x000068000c2e1b00 */
[----:B------:R3:W5:Y:S04]  /*0450*/  @!P0 LDG.E.EL.64 R6, desc[UR8][R22.64] ;  /* 0x0000000816068981 */ /* 0x000768000c2e1b00 */
[----:B------:R1:W5:Y:S04]  /*0460*/  @!P0 LDG.E.EL.64 R4, desc[UR8][R24.64] ;  /* 0x0000000818048981 */ /* 0x000368000c2e1b00 */
[----:B0-----:R-:W0:Y:S01]  /*0470*/  LDS.64 R14, [R18] ;  /* 0x00000000120e7984 */ /* 0x001e220000000a00 */
[----:B---3--:R-:W-:-:S02]  /*0480*/  IMAD.MOV.U32 R23, RZ, RZ, 0x3e800000 ;  /* 0x3e800000ff177424 */ /* 0x008fc400078e00ff */
[----:B------:R-:W-:-:S04]  /*0490*/  VIADD R22, R11, UR5 ;  /* 0x000000050b167c36 */ /* 0x000fc80008000000 */
[----:B------:R-:W-:Y:S02]  /*04a0*/  IMAD R11, R11, 0x4, R22 ;  /* 0x000000040b0b7824 */ /* 0x000fe400078e0216 */
[----:B----4-:R-:W-:Y:S01]  /*04b0*/  FADD R20, R17, 9.9999997473787516356e-06 ;  /* 0x3727c5ac11147421 */ /* 0x010fe20000000000 */
[----:B------:R-:W-:Y:S02]  /*04c0*/  FADD R19, R16, 9.9999997473787516356e-06 ;  /* 0x3727c5ac10137421 */ /* 0x000fe40000000000 */
[----:B------:R3:W4:Y:S01]  /*04d0*/  LDS.64 R16, [R18+0x410] ;  /* 0x0004100012107984 */ /* 0x0007220000000a00 */
[----:B------:R-:W0:Y:S08]  /*04e0*/  MUFU.SQRT R26, R20 ;  /* 0x00000014001a7308 */ /* 0x000e300000002000 */
[----:B------:R-:W2:Y:S01]  /*04f0*/  MUFU.SQRT R21, R19 ;  /* 0x0000001300157308 */ /* 0x000ea20000002000 */
[----:B0-----:R-:W-:-:S02]  /*0500*/  FSETP.GT.AND P1, PT, R26, 8.50705917302346158658e+37, PT ;  /* 0x7e8000001a00780b */ /* 0x001fc40003f24000 */
[----:B------:R-:W-:Y:S02]  /*0510*/  FSETP.GEU.AND P3, PT, R26, 1.175494350822287508e-38, PT ;  /* 0x008000001a00780b */ /* 0x000fe40003f6e000 */
[C---:B--2---:R-:W-:Y:S02]  /*0520*/  FSETP.GT.AND P0, PT, R21.reuse, 8.50705917302346158658e+37, PT ;  /* 0x7e8000001500780b */ /* 0x044fe40003f04000 */
[----:B------:R-:W-:-:S07]  /*0530*/  FSETP.GEU.AND P2, PT, R21, 1.175494350822287508e-38, PT ;  /* 0x008000001500780b */ /* 0x000fce0003f4e000 */
[----:B------:R-:W-:-:S04]  /*0540*/  @P1 FMUL R26, R26, 0.25 ;  /* 0x3e8000001a1a1820 */ /* 0x000fc80000400000 */
[----:B------:R-:W-:Y:S01]  /*0550*/  @!P3 FMUL R26, R26, 16777216 ;  /* 0x4b8000001a1ab820 */ /* 0x000fe20000400000 */
[----:B------:R-:W-:-:S04]  /*0560*/  @P0 FMUL R21, R21, 0.25 ;  /* 0x3e80000015150820 */ /* 0x000fc80000400000 */
[----:B------:R-:W-:Y:S01]  /*0570*/  @!P2 FMUL R21, R21, 16777216 ;  /* 0x4b8000001515a820 */ /* 0x000fe20000400000 */
[----:B------:R-:W-:Y:S01]  /*0580*/  IMAD.SHL.U32 R20, R0, 0x8, RZ ;  /* 0x0000000800147824 */ /* 0x000fe200078e00ff */
[----:B------:R-:W-:Y:S08]  /*0590*/  MUFU.RCP R26, R26 ;  /* 0x0000001a001a7308 */ /* 0x000ff00000001000 */
[----:B------:R-:W0:Y:S01]  /*05a0*/  MUFU.RCP R19, R21 ;  /* 0x0000001500137308 */ /* 0x000e220000001000 */
[----:B---3--:R-:W-:-:S02]  /*05b0*/  LOP3.LUT R18, R20, 0x3f8, RZ, 0xc0, !PT ;  /* 0x000003f814127812 */ /* 0x008fc400078ec0ff */
[C---:B------:R-:W-:Y:S02]  /*05c0*/  FSEL R20, R23.reuse, 1, P0 ;  /* 0x3f80000017147808 */ /* 0x040fe40000000000 */
[----:B------:R-:W-:-:S03]  /*05d0*/  FSEL R23, R23, 1, P1 ;  /* 0x3f80000017177808 */ /* 0x000fc60000800000 */
[----:B------:R-:W-:Y:S02]  /*05e0*/  @!P2 FMUL R20, R20, 16777216 ;  /* 0x4b8000001414a820 */ /* 0x000fe40000400000 */
[----:B------:R-:W-:Y:S01]  /*05f0*/  @!P3 FMUL R23, R23, 16777216 ;  /* 0x4b8000001717b820 */ /* 0x000fe20000400000 */
[--C-:B-1----:R-:W-:Y:S01]  /*0600*/  FADD R2, R2, -R12.reuse ;  /* 0x8000000c02027221 */ /* 0x102fe20000000000 */
[--C-:B------:R-:W-:Y:S01]  /*0610*/  FADD R9, R9, -R13.reuse ;  /* 0x8000000d09097221 */ /* 0x100fe20000000000 */
[--C-:B------:R-:W-:Y:S01]  /*0620*/  FADD R3, R3, -R13.reuse ;  /* 0x8000000d03037221 */ /* 0x100fe20000000000 */
[----:B0-----:R-:W-:Y:S01]  /*0630*/  FMUL R19, R19, R20 ;  /* 0x0000001413137220 */ /* 0x001fe20000400000 */
[----:B------:R-:W-:Y:S01]  /*0640*/  FMUL R20, R26, R23 ;  /* 0x000000171a147220 */ /* 0x000fe20000400000 */
[--C-:B------:R-:W-:Y:S01]  /*0650*/  FADD R8, R8, -R12.reuse ;  /* 0x8000000c08087221 */ /* 0x100fe20000000000 */
[--C-:B------:R-:W-:Y:S01]  /*0660*/  FADD R14, R14, -R12.reuse ;  /* 0x8000000c0e0e7221 */ /* 0x100fe20000000000 */
[----:B----4-:R-:W-:Y:S01]  /*0670*/  FADD R16, R16, -R12 ;  /* 0x8000000c10107221 */ /* 0x010fe20000000000 */
[--C-:B------:R-:W-:Y:S01]  /*0680*/  FADD R15, R15, -R13.reuse ;  /* 0x8000000d0f0f7221 */ /* 0x100fe20000000000 */
[----:B------:R-:W-:Y:S01]  /*0690*/  FADD R17, R17, -R13 ;  /* 0x8000000d11117221 */ /* 0x000fe20000000000 */
[C---:B------:R-:W-:Y:S01]  /*06a0*/  FMUL R12, R20.reuse, R9 ;  /* 0x00000009140c7220 */ /* 0x040fe20000400000 */
[C---:B------:R-:W-:Y:S01]  /*06b0*/  FMUL R24, R20.reuse, R3 ;  /* 0x0000000314187220 */ /* 0x040fe20000400000 */
[C---:B------:R-:W-:Y:S01]  /*06c0*/  FMUL R13, R19.reuse, R2 ;  /* 0x00000002130d7220 */ /* 0x040fe20000400000 */
[----:B------:R-:W-:Y:S01]  /*06d0*/  FMUL R9, R19, R8 ;  /* 0x0000000813097220 */ /* 0x000fe20000400000 */
[----:B------:R-:W-:Y:S01]  /*06e0*/  FMUL R22, R20, R15 ;  /* 0x0000000f14167220 */ /* 0x000fe20000400000 */
[--C-:B-----5:R-:W-:Y:S01]  /*06f0*/  FFMA R24, R24, R7, R5.reuse ;  /* 0x0000000718187223 */ /* 0x120fe20000000005 */
[--C-:B------:R-:W-:Y:S01]  /*0700*/  FFMA R13, R13, R6, R4.reuse ;  /* 0x000000060d0d7223 */ /* 0x100fe20000000004 */
[----:B------:R-:W-:Y:S01]  /*0710*/  FMUL R3, R19, R14 ;  /* 0x0000000e13037220 */ /* 0x000fe20000400000 */
[--C-:B------:R-:W-:Y:S01]  /*0720*/  FFMA R9, R9, R6, R4.reuse ;  /* 0x0000000609097223 */ /* 0x100fe20000000004 */
[----:B------:R-:W-:Y:S01]  /*0730*/  FMUL R20, R20, R17 ;  /* 0x0000001114147220 */ /* 0x000fe20000400000 */
[----:B------:R-:W-:Y:S01]  /*0740*/  FMUL R19, R19, R16 ;  /* 0x0000001013137220 */ /* 0x000fe20000400000 */
[----:B------:R-:W-:Y:S01]  /*0750*/  VIADD R25, R18, UR5 ;  /* 0x0000000512197c36 */ /* 0x000fe20008000000 */
[----:B------:R-:W-:Y:S01]  /*0760*/  FSETP.GEU.AND P2, PT, R13, RZ, PT ;  /* 0x000000ff0d00720b */ /* 0x000fe20003f4e000 */
[-CC-:B------:R-:W-:Y:S01]  /*0770*/  FFMA R3, R3, R6.reuse, R4.reuse ;  /* 0x0000000603037223 */ /* 0x180fe20000000004 */
[----:B------:R-:W-:Y:S01]  /*0780*/  FSETP.GEU.AND P1, PT, R24, RZ, PT ;  /* 0x000000ff1800720b */ /* 0x000fe20003f2e000 */
[----:B------:R-:W-:Y:S01]  /*0790*/  FFMA R19, R19, R6, R4 ;  /* 0x0000000613137223 */ /* 0x000fe20000000004 */
[----:B------:R-:W-:Y:S01]  /*07a0*/  BAR.SYNC.DEFER_BLOCKING 0x0 ;  /* 0x0000000000007b1d */ /* 0x000fe20000010000 */
[-CC-:B------:R-:W-:Y:S01]  /*07b0*/  FFMA R12, R12, R7.reuse, R5.reuse ;  /* 0x000000070c0c7223 */ /* 0x180fe20000000005 */
[----:B------:R-:W-:Y:S01]  /*07c0*/  FSETP.GEU.AND P0, PT, R9, RZ, PT ;  /* 0x000000ff0900720b */ /* 0x000fe20003f0e000 */
[-CC-:B------:R-:W-:Y:S01]  /*07d0*/  FFMA R22, R22, R7.reuse, R5.reuse ;  /* 0x0000000716167223 */ /* 0x180fe20000000005 */
[----:B------:R-:W-:Y:S01]  /*07e0*/  FFMA R20, R20, R7, R5 ;  /* 0x0000000714147223 */ /* 0x000fe20000000005 */
[----:B------:R-:W-:Y:S01]  /*07f0*/  IMAD R18, R18, 0x4, R25 ;  /* 0x0000000412127824 */ /* 0x000fe200078e0219 */
[----:B------:R-:W-:-:S02]  /*0800*/  FSEL R13, R13, RZ, P2 ;  /* 0x000000ff0d0d7208 */ /* 0x000fc40001000000 */
[----:B------:R-:W-:Y:S02]  /*0810*/  FSEL R15, R24, RZ, P1 ;  /* 0x000000ff180f7208 */ /* 0x000fe40000800000 */
[----:B------:R-:W-:Y:S02]  /*0820*/  FSEL R9, R9, RZ, P0 ;  /* 0x000000ff09097208 */ /* 0x000fe40000000000 */
[----:B------:R-:W-:Y:S02]  /*0830*/  FSETP.GEU.AND P4, PT, R12, RZ, PT ;  /* 0x000000ff0c00720b */ /* 0x000fe40003f8e000 */
[----:B------:R-:W-:Y:S02]  /*0840*/  FSETP.GEU.AND P3, PT, R3, RZ, PT ;  /* 0x000000ff0300720b */ /* 0x000fe40003f6e000 */
[----:B------:R-:W-:Y:S02]  /*0850*/  FSETP.GEU.AND P2, PT, R22, RZ, PT ;  /* 0x000000ff1600720b */ /* 0x000fe40003f4e000 */
[----:B------:R-:W-:-:S02]  /*0860*/  FSETP.GEU.AND P1, PT, R19, RZ, PT ;  /* 0x000000ff1300720b */ /* 0x000fc40003f2e000 */
[----:B------:R-:W-:Y:S02]  /*0870*/  FSETP.GEU.AND P0, PT, R20, RZ, PT ;  /* 0x000000ff1400720b */ /* 0x000fe40003f0e000 */
[----:B------:R-:W-:Y:S01]  /*0880*/  FSEL R17, R12, RZ, P4 ;  /* 0x000000ff0c117208 */ /* 0x000fe20002000000 */
[----:B------:R0:W-:Y:S01]  /*0890*/  STS [R18], R13 ;  /* 0x0000000d12007388 */ /* 0x0001e20000000800 */
[----:B------:R-:W-:Y:S02]  /*08a0*/  FSEL R21, R3, RZ, P3 ;  /* 0x000000ff03157208 */ /* 0x000fe40001800000 */
[----:B------:R-:W-:Y:S01]  /*08b0*/  FSEL R19, R19, RZ, P1 ;  /* 0x000000ff13137208 */ /* 0x000fe20000800000 */
[----:B------:R1:W-:Y:S01]  /*08c0*/  STS [R18+0x14], R15 ;  /* 0x0000140f12007388 */ /* 0x0003e20000000800 */
[----:B0-----:R-:W-:Y:S02]  /*08d0*/  FSEL R13, R22, RZ, P2 ;  /* 0x000000ff160d7208 */ /* 0x001fe40001000000 */
[----:B-1----:R-:W-:Y:S01]  /*08e0*/  FSEL R15, R20, RZ, P0 ;  /* 0x000000ff140f7208 */ /* 0x002fe20000000000 */
[----:B------:R0:W-:Y:S04]  /*08f0*/  STS [R18+0x4], R9 ;  /* 0x0000040912007388 */ /* 0x0001e80000000800 */
[----:B------:R-:W-:Y:S04]  /*0900*/  STS [R18+0x18], R17 ;  /* 0x0000181112007388 */ /* 0x000fe80000000800 */
[----:B------:R-:W-:Y:S01]  /*0910*/  STS [R18+0x8], R21 ;  /* 0x0000081512007388 */ /* 0x000fe20000000800 */
[----:B0-----:R-:W0:Y:S03]  /*0920*/  LDC.64 R8, c[0x0][0x238] ;  /* 0x00008e00ff087b82 */ /* 0x001e260000000a00 */
[----:B------:R-:W-:Y:S04]  /*0930*/  STS [R18+0xc], R19 ;  /* 0x00000c1312007388 */ /* 0x000fe80000000800 */
[----:B------:R1:W-:Y:S04]  /*0940*/  STS [R18+0x1c], R13 ;  /* 0x00001c0d12007388 */ /* 0x0003e80000000800 */
[----:B------:R-:W-:Y:S01]  /*0950*/  STS [R18+0x20], R15 ;  /* 0x0000200f12007388 */ /* 0x000fe20000000800 */
[----:B------:R-:W-:Y:S01]  /*0960*/  BAR.SYNC.DEFER_BLOCKING 0x0 ;  /* 0x0000000000007b1d */ /* 0x000fe20000010000 */
[----:B------:R-:W-:-:S05]  /*0970*/  LOP3.LUT R3, R0, 0x7f, RZ, 0xc0, !PT ;  /* 0x0000007f00037812 */ /* 0x000fca00078ec0ff */
[----:B------:R-:W-:Y:S04]  /*0980*/  LDS R4, [R11] ;  /* 0x000000000b047984 */ /* 0x000fe80000000800 */
[----:B------:R-:W-:Y:S04]  /*0990*/  LDS R5, [R11+0x4] ;  /* 0x000004000b057984 */ /* 0x000fe80000000800 */
[----:B------:R-:W-:Y:S04]  /*09a0*/  LDS R6, [R11+0x8] ;  /* 0x000008000b067984 */ /* 0x000fe80000000800 */
[----:B------:R-:W2:Y:S01]  /*09b0*/  LDS R7, [R11+0xc] ;  /* 0x00000c000b077984 */ /* 0x000ea20000000800 */
[----:B------:R-:W-:-:S04]  /*09c0*/  PRMT R3, R3, 0x6540, R10 ;  /* 0x0000654003037816 */ /* 0x000fc8000000000a */
[C---:B------:R-:W-:Y:S02]  /*09d0*/  LOP3.LUT R0, R3.reuse, 0x80, RZ, 0xfc, !PT ;  /* 0x0000008003007812 */ /* 0x040fe400078efcff */
[C---:B------:R-:W-:Y:S02]  /*09e0*/  ISETP.GE.AND P0, PT, R3.reuse, 0x100, PT ;  /* 0x000001000300780c */ /* 0x040fe40003f06270 */
[----:B------:R-:W-:Y:S02]  /*09f0*/  ISETP.GE.AND P1, PT, R0, 0x100, PT ;  /* 0x000001000000780c */ /* 0x000fe40003f26270 */
[----:B------:R-:W-:-:S05]  /*0a00*/  LEA R3, R3, UR4, 0xc ;  /* 0x0000000403037c11 */ /* 0x000fca000f8e60ff */
[----:B0-----:R-:W-:Y:S01]  /*0a10*/  IMAD.WIDE R2, R3, 0x4, R8 ;  /* 0x0000000403027825 */ /* 0x001fe200078e0208 */
[----:B-1----:R-:W-:-:S04]  /*0a20*/  LEA R13, R0, UR4, 0xc ;  /* 0x00000004000d7c11 */ /* 0x002fc8000f8e60ff */
[----:B--2---:R0:W-:Y:S02]  /*0a30*/  @!P0 STG.E.128 desc[UR8][R2.64], R4 ;  /* 0x0000000402008986 */ /* 0x0041e4000c101d08 */
[----:B0-----:R-:W-:Y:S05]  /*0a40*/  @P1 EXIT ;  /* 0x000000000000194d */ /* 0x001fea0003800000 */
[----:B0-----:R-:W-:Y:S01]  /*0a50*/  LDS R4, [R11+0xa00] ;  /* 0x000a00000b047984 */ /* 0x001fe20000000800 */
[----:B------:R-:W-:-:S03]  /*0a60*/  IMAD.WIDE R2, R13, 0x4, R8 ;  /* 0x000000040d027825 */ /* 0x000fc600078e0208 */
[----:B------:R-:W-:Y:S04]  /*0a70*/  LDS R5, [R11+0xa04] ;  /* 0x000a04000b057984 */ /* 0x000fe80000000800 */
[----:B------:R-:W-:Y:S04]  /*0a80*/  LDS R6, [R11+0xa08] ;  /* 0x000a08000b067984 */ /* 0x000fe80000000800 */
[----:B------:R-:W0:Y:S04]  /*0a90*/  LDS R7, [R11+0xa0c] ;  /* 0x000a0c000b077984 */ /* 0x000e280000000800 */
[----:B0-----:R-:W-:Y:S01]  /*0aa0*/  STG.E.128 desc[UR8][R2.64], R4 ;  /* 0x0000000402007986 */ /* 0x001fe2000c101d08 */
[----:B------:R-:W-:Y:S05]  /*0ab0*/  EXIT ;  /* 0x000000000000794d */ /* 0x000fea0003800000 */
.L_x_0:
[----:B------:R-:W-:-:S00]  /*0ac0*/  BRA `(.L_x_0) ;  /* 0xfffffffc00fc7947 */ /* 0x000fc0000383ffff */
[----:B------:R-:W-:-:S00]  /*0ad0*/  NOP ;  /* 0x0000000000007918 */ /* 0x000fc00000000000 */
        /* <DEDUP_REMOVED lines=10> */
.L_x_1:


//--------------------- .nv.global.init           --------------------------
	.section	.nv.global.init,"aw",@progbits
.nv.global.init:
	.type		_$_str,@object
	.size		_$_str,(_$_str_$_2 - _$_str)
_$_str:
        /*0000*/ 	.byte	0x5f, 0x5f, 0x43, 0x55, 0x44, 0x41, 0x5f, 0x46, 0x54, 0x5a, 0x00
	.type		_$_str_$_2,@object
	.size		_$_str_$_2,(.L_1 - _$_str_$_2)
_$_str_$_2:
        /*000b*/ 	.byte	0x5f, 0x5f, 0x43, 0x55, 0x44, 0x41, 0x5f, 0x50, 0x52, 0x45, 0x43, 0x5f, 0x53, 0x51, 0x52, 0x54
        /*001b*/ 	.byte	0x00
.L_1:


//--------------------- .nv.shared.triton_poi_fused__native_batch_norm_legit_no_training_relu_11 --------------------------
	.section	.nv.shared.triton_poi_fused__native_batch_norm_legit_no_training_relu_11,"aw",@nobits
	.sectionflags	@""
	.align	16
	.zero		1024


//--------------------- .nv.constant0.triton_poi_fused__native_batch_norm_legit_no_training_relu_11 --------------------------
	.section	.nv.constant0.triton_poi_fused__native_batch_norm_legit_no_training_relu_11,"a",@progbits
	.sectionflags	@""
	.align	4
.nv.constant0.triton_poi_fused__native_batch_norm_legit_no_training_relu_11:
	.zero		584
